//
// Generated by NVIDIA NVVM Compiler
//
// Compiler Build ID: CL-36424714
// Cuda compilation tools, release 13.0, V13.0.88
// Based on NVVM 20.0.0
//

.version 9.0
.target sm_100
.address_size 64

	// .globl	_Z8SpMV_ELLiPfPiiS_S_

.visible .entry _Z8SpMV_ELLiPfPiiS_S_(
	.param .u32 _Z8SpMV_ELLiPfPiiS_S__param_0,
	.param .u64 .ptr .align 1 _Z8SpMV_ELLiPfPiiS_S__param_1,
	.param .u64 .ptr .align 1 _Z8SpMV_ELLiPfPiiS_S__param_2,
	.param .u32 _Z8SpMV_ELLiPfPiiS_S__param_3,
	.param .u64 .ptr .align 1 _Z8SpMV_ELLiPfPiiS_S__param_4,
	.param .u64 .ptr .align 1 _Z8SpMV_ELLiPfPiiS_S__param_5
)
{
	.reg .pred 	%p<11>;
	.reg .b32 	%r<46>;
	.reg .b32 	%f<68>;
	.reg .b64 	%rd<78>;

	ld.param.u32 	%r16, [_Z8SpMV_ELLiPfPiiS_S__param_0];
	ld.param.u64 	%rd5, [_Z8SpMV_ELLiPfPiiS_S__param_1];
	ld.param.u64 	%rd6, [_Z8SpMV_ELLiPfPiiS_S__param_2];
	ld.param.u32 	%r17, [_Z8SpMV_ELLiPfPiiS_S__param_3];
	ld.param.u64 	%rd7, [_Z8SpMV_ELLiPfPiiS_S__param_4];
	ld.param.u64 	%rd4, [_Z8SpMV_ELLiPfPiiS_S__param_5];
	cvta.to.global.u64 	%rd1, %rd7;
	cvta.to.global.u64 	%rd2, %rd6;
	cvta.to.global.u64 	%rd3, %rd5;
	mov.u32 	%r18, %ctaid.x;
	mov.u32 	%r19, %ntid.x;
	mov.u32 	%r20, %tid.x;
	mad.lo.s32 	%r1, %r18, %r19, %r20;
	setp.ge.s32 	%p1, %r1, %r16;
	@%p1 bra 	$L__BB0_14;
	setp.lt.s32 	%p2, %r17, 1;
	mov.f32 	%f67, 0f00000000;
	@%p2 bra 	$L__BB0_13;
	and.b32  	%r2, %r17, 7;
	setp.lt.u32 	%p3, %r17, 8;
	mov.f32 	%f67, 0f00000000;
	mov.b32 	%r44, 0;
	@%p3 bra 	$L__BB0_5;
	and.b32  	%r44, %r17, 2147483640;
	neg.s32 	%r42, %r44;
	shl.b32 	%r5, %r16, 3;
	mov.f32 	%f67, 0f00000000;
	mul.wide.s32 	%rd13, %r16, 4;
	mov.u32 	%r41, %r1;
$L__BB0_4:
	.pragma "nounroll";
	mul.wide.s32 	%rd8, %r41, 4;
	add.s64 	%rd9, %rd3, %rd8;
	ld.global.f32 	%f17, [%rd9];
	add.s64 	%rd10, %rd2, %rd8;
	ld.global.u32 	%r22, [%rd10];
	mul.wide.s32 	%rd11, %r22, 4;
	add.s64 	%rd12, %rd1, %rd11;
	ld.global.f32 	%f18, [%rd12];
	fma.rn.f32 	%f19, %f17, %f18, %f67;
	add.s64 	%rd14, %rd9, %rd13;
	ld.global.f32 	%f20, [%rd14];
	add.s64 	%rd15, %rd10, %rd13;
	ld.global.u32 	%r23, [%rd15];
	mul.wide.s32 	%rd16, %r23, 4;
	add.s64 	%rd17, %rd1, %rd16;
	ld.global.f32 	%f21, [%rd17];
	fma.rn.f32 	%f22, %f20, %f21, %f19;
	add.s64 	%rd18, %rd14, %rd13;
	ld.global.f32 	%f23, [%rd18];
	add.s64 	%rd19, %rd15, %rd13;
	ld.global.u32 	%r24, [%rd19];
	mul.wide.s32 	%rd20, %r24, 4;
	add.s64 	%rd21, %rd1, %rd20;
	ld.global.f32 	%f24, [%rd21];
	fma.rn.f32 	%f25, %f23, %f24, %f22;
	add.s64 	%rd22, %rd18, %rd13;
	ld.global.f32 	%f26, [%rd22];
	add.s64 	%rd23, %rd19, %rd13;
	ld.global.u32 	%r25, [%rd23];
	mul.wide.s32 	%rd24, %r25, 4;
	add.s64 	%rd25, %rd1, %rd24;
	ld.global.f32 	%f27, [%rd25];
	fma.rn.f32 	%f28, %f26, %f27, %f25;
	add.s64 	%rd26, %rd22, %rd13;
	ld.global.f32 	%f29, [%rd26];
	add.s64 	%rd27, %rd23, %rd13;
	ld.global.u32 	%r26, [%rd27];
	mul.wide.s32 	%rd28, %r26, 4;
	add.s64 	%rd29, %rd1, %rd28;
	ld.global.f32 	%f30, [%rd29];
	fma.rn.f32 	%f31, %f29, %f30, %f28;
	add.s64 	%rd30, %rd26, %rd13;
	ld.global.f32 	%f32, [%rd30];
	add.s64 	%rd31, %rd27, %rd13;
	ld.global.u32 	%r27, [%rd31];
	mul.wide.s32 	%rd32, %r27, 4;
	add.s64 	%rd33, %rd1, %rd32;
	ld.global.f32 	%f33, [%rd33];
	fma.rn.f32 	%f34, %f32, %f33, %f31;
	add.s64 	%rd34, %rd30, %rd13;
	ld.global.f32 	%f35, [%rd34];
	add.s64 	%rd35, %rd31, %rd13;
	ld.global.u32 	%r28, [%rd35];
	mul.wide.s32 	%rd36, %r28, 4;
	add.s64 	%rd37, %rd1, %rd36;
	ld.global.f32 	%f36, [%rd37];
	fma.rn.f32 	%f37, %f35, %f36, %f34;
	add.s64 	%rd38, %rd34, %rd13;
	ld.global.f32 	%f38, [%rd38];
	add.s64 	%rd39, %rd35, %rd13;
	ld.global.u32 	%r29, [%rd39];
	mul.wide.s32 	%rd40, %r29, 4;
	add.s64 	%rd41, %rd1, %rd40;
	ld.global.f32 	%f39, [%rd41];
	fma.rn.f32 	%f67, %f38, %f39, %f37;
	add.s32 	%r42, %r42, 8;
	add.s32 	%r41, %r41, %r5;
	setp.ne.s32 	%p4, %r42, 0;
	@%p4 bra 	$L__BB0_4;
$L__BB0_5:
	setp.eq.s32 	%p5, %r2, 0;
	@%p5 bra 	$L__BB0_13;
	and.b32  	%r11, %r17, 3;
	setp.lt.u32 	%p6, %r2, 4;
	@%p6 bra 	$L__BB0_8;
	mad.lo.s32 	%r30, %r44, %r16, %r1;
	mul.wide.s32 	%rd42, %r30, 4;
	add.s64 	%rd43, %rd3, %rd42;
	ld.global.f32 	%f41, [%rd43];
	add.s64 	%rd44, %rd2, %rd42;
	ld.global.u32 	%r31, [%rd44];
	mul.wide.s32 	%rd45, %r31, 4;
	add.s64 	%rd46, %rd1, %rd45;
	ld.global.f32 	%f42, [%rd46];
	fma.rn.f32 	%f43, %f41, %f42, %f67;
	mul.wide.s32 	%rd47, %r16, 4;
	add.s64 	%rd48, %rd43, %rd47;
	ld.global.f32 	%f44, [%rd48];
	add.s64 	%rd49, %rd44, %rd47;
	ld.global.u32 	%r32, [%rd49];
	mul.wide.s32 	%rd50, %r32, 4;
	add.s64 	%rd51, %rd1, %rd50;
	ld.global.f32 	%f45, [%rd51];
	fma.rn.f32 	%f46, %f44, %f45, %f43;
	add.s64 	%rd52, %rd48, %rd47;
	ld.global.f32 	%f47, [%rd52];
	add.s64 	%rd53, %rd49, %rd47;
	ld.global.u32 	%r33, [%rd53];
	mul.wide.s32 	%rd54, %r33, 4;
	add.s64 	%rd55, %rd1, %rd54;
	ld.global.f32 	%f48, [%rd55];
	fma.rn.f32 	%f49, %f47, %f48, %f46;
	add.s64 	%rd56, %rd52, %rd47;
	ld.global.f32 	%f50, [%rd56];
	add.s64 	%rd57, %rd53, %rd47;
	ld.global.u32 	%r34, [%rd57];
	mul.wide.s32 	%rd58, %r34, 4;
	add.s64 	%rd59, %rd1, %rd58;
	ld.global.f32 	%f51, [%rd59];
	fma.rn.f32 	%f67, %f50, %f51, %f49;
	add.s32 	%r44, %r44, 4;
$L__BB0_8:
	setp.eq.s32 	%p7, %r11, 0;
	@%p7 bra 	$L__BB0_13;
	setp.eq.s32 	%p8, %r11, 1;
	@%p8 bra 	$L__BB0_11;
	mad.lo.s32 	%r35, %r44, %r16, %r1;
	mul.wide.s32 	%rd60, %r35, 4;
	add.s64 	%rd61, %rd3, %rd60;
	ld.global.f32 	%f53, [%rd61];
	add.s64 	%rd62, %rd2, %rd60;
	ld.global.u32 	%r36, [%rd62];
	mul.wide.s32 	%rd63, %r36, 4;
	add.s64 	%rd64, %rd1, %rd63;
	ld.global.f32 	%f54, [%rd64];
	fma.rn.f32 	%f55, %f53, %f54, %f67;
	mul.wide.s32 	%rd65, %r16, 4;
	add.s64 	%rd66, %rd61, %rd65;
	ld.global.f32 	%f56, [%rd66];
	add.s64 	%rd67, %rd62, %rd65;
	ld.global.u32 	%r37, [%rd67];
	mul.wide.s32 	%rd68, %r37, 4;
	add.s64 	%rd69, %rd1, %rd68;
	ld.global.f32 	%f57, [%rd69];
	fma.rn.f32 	%f67, %f56, %f57, %f55;
	add.s32 	%r44, %r44, 2;
$L__BB0_11:
	and.b32  	%r38, %r17, 1;
	setp.eq.b32 	%p9, %r38, 1;
	not.pred 	%p10, %p9;
	@%p10 bra 	$L__BB0_13;
	mad.lo.s32 	%r39, %r44, %r16, %r1;
	mul.wide.s32 	%rd70, %r39, 4;
	add.s64 	%rd71, %rd3, %rd70;
	ld.global.f32 	%f58, [%rd71];
	add.s64 	%rd72, %rd2, %rd70;
	ld.global.u32 	%r40, [%rd72];
	mul.wide.s32 	%rd73, %r40, 4;
	add.s64 	%rd74, %rd1, %rd73;
	ld.global.f32 	%f59, [%rd74];
	fma.rn.f32 	%f67, %f58, %f59, %f67;
$L__BB0_13:
	cvta.to.global.u64 	%rd75, %rd4;
	mul.wide.s32 	%rd76, %r1, 4;
	add.s64 	%rd77, %rd75, %rd76;
	st.global.f32 	[%rd77], %f67;
$L__BB0_14:
	ret;

}


// ===== COMPILED SASS (sm_100) =====

	.target	sm_100

	.elftype	@"ET_EXEC"


//--------------------- .note.nv.tkinfo           --------------------------
	.section	.note.nv.tkinfo,"",@"SHT_NOTE"
	.sectionflags	@"SHF_NOTE_NV_TKINFO"
	.tkinfo
        /*0018*/ 	.word	0x00000002
        /*0030*/ 	.string	""
        /*0030*/ 	.string	"ptxas"
        /*0030*/ 	.string	"Cuda compilation tools, release 13.0, V13.0.88"
        /*0030*/ 	.string	"Build cuda_13.0.r13.0/compiler.36424714_0"
        /*0030*/ 	.string	"-arch sm_100 -m 64 "



//--------------------- .note.nv.cuinfo           --------------------------
	.section	.note.nv.cuinfo,"",@"SHT_NOTE"
	.sectionflags	@"SHF_NOTE_NV_CUINFO"
        /*0018*/ 	.short	0x0002
        /*001a*/ 	.short	0x0064
        /*001c*/ 	.short	0x0082
	.zero		2


//--------------------- .nv.info                  --------------------------
	.section	.nv.info,"",@"SHT_CUDA_INFO"
	.align	4


	//----- nvinfo : EIATTR_REGCOUNT
	.align		4
        /*0000*/ 	.byte	0x04, 0x2f
        /*0002*/ 	.short	(.L_1 - .L_0)
	.align		4
.L_0:
        /*0004*/ 	.word	index@(_Z8SpMV_ELLiPfPiiS_S_)
        /*0008*/ 	.word	0x00000022


	//----- nvinfo : EIATTR_FRAME_SIZE
	.align		4
.L_1:
        /*000c*/ 	.byte	0x04, 0x11
        /*000e*/ 	.short	(.L_3 - .L_2)
	.align		4
.L_2:
        /*0010*/ 	.word	index@(_Z8SpMV_ELLiPfPiiS_S_)
        /*0014*/ 	.word	0x00000000


	//----- nvinfo : EIATTR_MIN_STACK_SIZE
	.align		4
.L_3:
        /*0018*/ 	.byte	0x04, 0x12
        /*001a*/ 	.short	(.L_5 - .L_4)
	.align		4
.L_4:
        /*001c*/ 	.word	index@(_Z8SpMV_ELLiPfPiiS_S_)
        /*0020*/ 	.word	0x00000000
.L_5:


//--------------------- .nv.compat                --------------------------
	.section	.nv.compat,"",@"SHT_CUDA_COMPAT_INFO"
	.align	4
        /*0000*/ 	.byte	0x02, 0x09, 0x00, 0x00, 0x02, 0x02, 0x01, 0x00, 0x02, 0x05, 0x05, 0x00, 0x03, 0x07, 0x01, 0x01
        /*0010*/ 	.byte	0x02, 0x03, 0x00, 0x00, 0x02, 0x06, 0x01, 0x00, 0x04, 0x0b, 0x08, 0x00, 0x09, 0x00, 0x00, 0x00
        /*0020*/ 	.byte	0x00, 0x00, 0x00, 0x00


//--------------------- .nv.info._Z8SpMV_ELLiPfPiiS_S_ --------------------------
	.section	.nv.info._Z8SpMV_ELLiPfPiiS_S_,"",@"SHT_CUDA_INFO"
	.sectionflags	@""
	.align	4


	//----- nvinfo : EIATTR_CUDA_API_VERSION
	.align		4
        /*0000*/ 	.byte	0x04, 0x37
        /*0002*/ 	.short	(.L_7 - .L_6)
.L_6:
        /*0004*/ 	.word	0x00000082


	//----- nvinfo : EIATTR_KPARAM_INFO
	.align		4
.L_7:
        /*0008*/ 	.byte	0x04, 0x17
        /*000a*/ 	.short	(.L_9 - .L_8)
.L_8:
        /*000c*/ 	.word	0x00000000
        /*0010*/ 	.short	0x0005
        /*0012*/ 	.short	0x0028
        /*0014*/ 	.byte	0x00, 0xf5, 0x21, 0x00


	//----- nvinfo : EIATTR_KPARAM_INFO
	.align		4
.L_9:
        /*0018*/ 	.byte	0x04, 0x17
        /*001a*/ 	.short	(.L_11 - .L_10)
.L_10:
        /*001c*/ 	.word	0x00000000
        /*0020*/ 	.short	0x0004
        /*0022*/ 	.short	0x0020
        /*0024*/ 	.byte	0x00, 0xf5, 0x21, 0x00


	//----- nvinfo : EIATTR_KPARAM_INFO
	.align		4
.L_11:
        /*0028*/ 	.byte	0x04, 0x17
        /*002a*/ 	.short	(.L_13 - .L_12)
.L_12:
        /*002c*/ 	.word	0x00000000
        /*0030*/ 	.short	0x0003
        /*0032*/ 	.short	0x0018
        /*0034*/ 	.byte	0x00, 0xf0, 0x11, 0x00


	//----- nvinfo : EIATTR_KPARAM_INFO
	.align		4
.L_13:
        /*0038*/ 	.byte	0x04, 0x17
        /*003a*/ 	.short	(.L_15 - .L_14)
.L_14:
        /*003c*/ 	.word	0x00000000
        /*0040*/ 	.short	0x0002
        /*0042*/ 	.short	0x0010
        /*0044*/ 	.byte	0x00, 0xf5, 0x21, 0x00


	//----- nvinfo : EIATTR_KPARAM_INFO
	.align		4
.L_15:
        /*0048*/ 	.byte	0x04, 0x17
        /*004a*/ 	.short	(.L_17 - .L_16)
.L_16:
        /*004c*/ 	.word	0x00000000
        /*0050*/ 	.short	0x0001
        /*0052*/ 	.short	0x0008
        /*0054*/ 	.byte	0x00, 0xf5, 0x21, 0x00


	//----- nvinfo : EIATTR_KPARAM_INFO
	.align		4
.L_17:
        /*0058*/ 	.byte	0x04, 0x17
        /*005a*/ 	.short	(.L_19 - .L_18)
.L_18:
        /*005c*/ 	.word	0x00000000
        /*0060*/ 	.short	0x0000
        /*0062*/ 	.short	0x0000
        /*0064*/ 	.byte	0x00, 0xf0, 0x11, 0x00


	//----- nvinfo : EIATTR_SPARSE_MMA_MASK
	.align		4
.L_19:
        /*0068*/ 	.byte	0x03, 0x50
        /*006a*/ 	.short	0x0000


	//----- nvinfo : EIATTR_MAXREG_COUNT
	.align		4
        /*006c*/ 	.byte	0x03, 0x1b
        /*006e*/ 	.short	0x00ff


	//----- nvinfo : EIATTR_MERCURY_ISA_VERSION
	.align		4
        /*0070*/ 	.byte	0x03, 0x5f
        /*0072*/ 	.short	0x0101


	//----- nvinfo : EIATTR_VRC_CTA_INIT_COUNT
	.align		4
        /*0074*/ 	.byte	0x02, 0x4a
	.zero		1
	.zero		1


	//----- nvinfo : EIATTR_EXIT_INSTR_OFFSETS
	.align		4
        /*0078*/ 	.byte	0x04, 0x1c
        /*007a*/ 	.short	(.L_21 - .L_20)


	//   ....[0]....
.L_20:
        /*007c*/ 	.word	0x00000070


	//   ....[1]....
        /*0080*/ 	.word	0x00000a10


	//----- nvinfo : EIATTR_CBANK_PARAM_SIZE
	.align		4
.L_21:
        /*0084*/ 	.byte	0x03, 0x19
        /*0086*/ 	.short	0x0030


	//----- nvinfo : EIATTR_PARAM_CBANK
	.align		4
        /*0088*/ 	.byte	0x04, 0x0a
        /*008a*/ 	.short	(.L_23 - .L_22)
	.align		4
.L_22:
        /*008c*/ 	.word	index@(.nv.constant0._Z8SpMV_ELLiPfPiiS_S_)
        /*0090*/ 	.short	0x0380
        /*0092*/ 	.short	0x0030


	//----- nvinfo : EIATTR_SW_WAR
	.align		4
.L_23:
        /*0094*/ 	.byte	0x04, 0x36
        /*0096*/ 	.short	(.L_25 - .L_24)
.L_24:
        /*0098*/ 	.word	0x00000008
.L_25:


//--------------------- .nv.callgraph             --------------------------
	.section	.nv.callgraph,"",@"SHT_CUDA_CALLGRAPH"
	.align	4
	.sectionentsize	8
	.align		4
        /*0000*/ 	.word	0x00000000
	.align		4
        /*0004*/ 	.word	0xffffffff
	.align		4
        /*0008*/ 	.word	0x00000000
	.align		4
        /*000c*/ 	.word	0xfffffffe
	.align		4
        /*0010*/ 	.word	0x00000000
	.align		4
        /*0014*/ 	.word	0xfffffffd
	.align		4
        /*0018*/ 	.word	0x00000000
	.align		4
        /*001c*/ 	.word	0xfffffffc


//--------------------- .text._Z8SpMV_ELLiPfPiiS_S_ --------------------------
	.section	.text._Z8SpMV_ELLiPfPiiS_S_,"ax",@progbits
	.align	128
        .global         _Z8SpMV_ELLiPfPiiS_S_
        .type           _Z8SpMV_ELLiPfPiiS_S_,@function
        .size           _Z8SpMV_ELLiPfPiiS_S_,(.L_x_5 - _Z8SpMV_ELLiPfPiiS_S_)
        .other          _Z8SpMV_ELLiPfPiiS_S_,@"STO_CUDA_ENTRY STV_DEFAULT"
_Z8SpMV_ELLiPfPiiS_S_:
.text._Z8SpMV_ELLiPfPiiS_S_:
[----:B------:R-:W-:Y:S01]  /*0000*/  LDC R1, c[0x0][0x37c] ;  /* 0x0000df00ff017b82 */ /* 0x000fe20000000800 */
[----:B------:R-:W0:Y:S07]  /*0010*/  S2R R0, SR_TID.X ;  /* 0x0000000000007919 */ /* 0x000e2e0000002100 */
[----:B------:R-:W0:Y:S08]  /*0020*/  S2UR UR4, SR_CTAID.X ;  /* 0x00000000000479c3 */ /* 0x000e300000002500 */
[----:B------:R-:W0:Y:S08]  /*0030*/  LDC R3, c[0x0][0x360] ;  /* 0x0000d800ff037b82 */ /* 0x000e300000000800 */
[----:B------:R-:W1:Y:S01]  /*0040*/  LDC R2, c[0x0][0x380] ;  /* 0x0000e000ff027b82 */ /* 0x000e620000000800 */
[----:B0-----:R-:W-:-:S05]  /*0050*/  IMAD R3, R3, UR4, R0 ;  /* 0x0000000403037c24 */ /* 0x001fca000f8e0200 */
[----:B-1----:R-:W-:-:S13]  /*0060*/  ISETP.GE.AND P0, PT, R3, R2, PT ;  /* 0x000000020300720c */ /* 0x002fda0003f06270 */
[----:B------:R-:W-:Y:S05]  /*0070*/  @P0 EXIT ;  /* 0x000000000000094d */ /* 0x000fea0003800000 */
[----:B------:R-:W0:Y:S01]  /*0080*/  LDC R4, c[0x0][0x398] ;  /* 0x0000e600ff047b82 */ /* 0x000e220000000800 */
[----:B------:R-:W1:Y:S01]  /*0090*/  LDCU.64 UR4, c[0x0][0x358] ;  /* 0x00006b00ff0477ac */ /* 0x000e620008000a00 */
[----:B------:R-:W-:Y:S01]  /*00a0*/  HFMA2 R8, -RZ, RZ, 0, 0 ;  /* 0x00000000ff087431 */ /* 0x000fe200000001ff */
[----:B0-----:R-:W-:-:S13]  /*00b0*/  ISETP.GE.AND P0, PT, R4, 0x1, PT ;  /* 0x000000010400780c */ /* 0x001fda0003f06270 */
[----:B-1----:R-:W-:Y:S05]  /*00c0*/  @!P0 BRA `(.L_x_0) ;  /* 0x0000000800448947 */ /* 0x002fea0003800000 */
[C---:B------:R-:W-:Y:S02]  /*00d0*/  ISETP.GE.U32.AND P1, PT, R4.reuse, 0x8, PT ;  /* 0x000000080400780c */ /* 0x040fe40003f26070 */
[----:B------:R-:W-:Y:S02]  /*00e0*/  LOP3.LUT R5, R4, 0x7, RZ, 0xc0, !PT ;  /* 0x0000000704057812 */ /* 0x000fe400078ec0ff */
[----:B------:R-:W-:Y:S02]  /*00f0*/  MOV R8, RZ ;  /* 0x000000ff00087202 */ /* 0x000fe40000000f00 */
[----:B------:R-:W-:Y:S02]  /*0100*/  ISETP.NE.AND P0, PT, R5, RZ, PT ;  /* 0x000000ff0500720c */ /* 0x000fe40003f05270 */
[----:B------:R-:W-:-:S05]  /*0110*/  MOV R6, RZ ;  /* 0x000000ff00067202 */ /* 0x000fca0000000f00 */
[----:B------:R-:W-:Y:S06]  /*0120*/  @!P1 BRA `(.L_x_1) ;  /* 0x00000004000c9947 */ /* 0x000fec0003800000 */
[----:B------:R-:W-:Y:S02]  /*0130*/  LOP3.LUT R6, R4, 0x7ffffff8, RZ, 0xc0, !PT ;  /* 0x7ffffff804067812 */ /* 0x000fe400078ec0ff */
[----:B------:R-:W-:Y:S02]  /*0140*/  MOV R8, RZ ;  /* 0x000000ff00087202 */ /* 0x000fe40000000f00 */
[----:B------:R-:W-:Y:S02]  /*0150*/  MOV R7, R3 ;  /* 0x0000000300077202 */ /* 0x000fe40000000f00 */
[----:B------:R-:W-:-:S07]  /*0160*/  IADD3 R0, PT, PT, -R6, RZ, RZ ;  /* 0x000000ff06007210 */ /* 0x000fce0007ffe1ff */
.L_x_2:
[----:B------:R-:W0:Y:S08]  /*0170*/  LDC.64 R12, c[0x0][0x390] ;  /* 0x0000e400ff0c7b82 */ /* 0x000e300000000a00 */
[----:B------:R-:W1:Y:S08]  /*0180*/  LDC.64 R14, c[0x0][0x3a0] ;  /* 0x0000e800ff0e7b82 */ /* 0x000e700000000a00 */
[----:B------:R-:W2:Y:S01]  /*0190*/  LDC.64 R30, c[0x0][0x388] ;  /* 0x0000e200ff1e7b82 */ /* 0x000ea20000000a00 */
[----:B0-----:R-:W-:-:S05]  /*01a0*/  IMAD.WIDE R12, R7, 0x4, R12 ;  /* 0x00000004070c7825 */ /* 0x001fca00078e020c */
[----:B------:R0:W1:Y:S01]  /*01b0*/  LDG.E R11, desc[UR4][R12.64] ;  /* 0x000000040c0b7981 */ /* 0x000062000c1e1900 */
[----:B--2---:R-:W-:-:S05]  /*01c0*/  IMAD.WIDE R30, R7, 0x4, R30 ;  /* 0x00000004071e7825 */ /* 0x004fca00078e021e */
[----:B------:R-:W2:Y:S01]  /*01d0*/  LDG.E R16, desc[UR4][R30.64] ;  /* 0x000000041e107981 */ /* 0x000ea2000c1e1900 */
[----:B------:R-:W-:-:S04]  /*01e0*/  IMAD.WIDE R26, R2, 0x4, R12 ;  /* 0x00000004021a7825 */ /* 0x000fc800078e020c */
[C---:B------:R-:W-:Y:S02]  /*01f0*/  IMAD.WIDE R22, R2.reuse, 0x4, R26 ;  /* 0x0000000402167825 */ /* 0x040fe400078e021a */
[----:B------:R-:W3:Y:S02]  /*0200*/  LDG.E R27, desc[UR4][R26.64] ;  /* 0x000000041a1b7981 */ /* 0x000ee4000c1e1900 */
[C---:B------:R-:W-:Y:S02]  /*0210*/  IMAD.WIDE R18, R2.reuse, 0x4, R22 ;  /* 0x0000000402127825 */ /* 0x040fe400078e0216 */
[----:B------:R-:W4:Y:S02]  /*0220*/  LDG.E R23, desc[UR4][R22.64] ;  /* 0x0000000416177981 */ /* 0x000f24000c1e1900 */
[C---:B0-----:R-:W-:Y:S02]  /*0230*/  IMAD.WIDE R12, R2.reuse, 0x4, R18 ;  /* 0x00000004020c7825 */ /* 0x041fe400078e0212 */
[----:B------:R-:W5:Y:S02]  /*0240*/  LDG.E R21, desc[UR4][R18.64] ;  /* 0x0000000412157981 */ /* 0x000f64000c1e1900 */
[----:B------:R-:W-:-:S02]  /*0250*/  IMAD.WIDE R24, R2, 0x4, R12 ;  /* 0x0000000402187825 */ /* 0x000fc400078e020c */
[----:B------:R0:W5:Y:S02]  /*0260*/  LDG.E R19, desc[UR4][R12.64] ;  /* 0x000000040c137981 */ /* 0x000164000c1e1900 */
[----:B0-----:R-:W-:-:S05]  /*0270*/  IMAD.WIDE R12, R2, 0x4, R24 ;  /* 0x00000004020c7825 */ /* 0x001fca00078e0218 */
[----:B------:R-:W5:Y:S01]  /*0280*/  LDG.E R9, desc[UR4][R12.64] ;  /* 0x000000040c097981 */ /* 0x000f62000c1e1900 */
[----:B-1----:R-:W-:-:S06]  /*0290*/  IMAD.WIDE R10, R11, 0x4, R14 ;  /* 0x000000040b0a7825 */ /* 0x002fcc00078e020e */
[----:B------:R-:W2:Y:S04]  /*02a0*/  LDG.E R10, desc[UR4][R10.64] ;  /* 0x000000040a0a7981 */ /* 0x000ea8000c1e1900 */
[----:B------:R0:W5:Y:S02]  /*02b0*/  LDG.E R11, desc[UR4][R24.64] ;  /* 0x00000004180b7981 */ /* 0x000164000c1e1900 */
[----:B0-----:R-:W-:-:S06]  /*02c0*/  IMAD.WIDE R24, R2, 0x4, R12 ;  /* 0x0000000402187825 */ /* 0x001fcc00078e020c */
[----:B------:R-:W5:Y:S01]  /*02d0*/  LDG.E R24, desc[UR4][R24.64] ;  /* 0x0000000418187981 */ /* 0x000f62000c1e1900 */
[----:B------:R-:W-:-:S05]  /*02e0*/  IMAD.WIDE R30, R2, 0x4, R30 ;  /* 0x00000004021e7825 */ /* 0x000fca00078e021e */
[----:B------:R-:W5:Y:S01]  /*02f0*/  LDG.E R22, desc[UR4][R30.64] ;  /* 0x000000041e167981 */ /* 0x000f62000c1e1900 */
[----:B------:R-:W-:-:S05]  /*0300*/  IMAD.WIDE R12, R2, 0x4, R30 ;  /* 0x00000004020c7825 */ /* 0x000fca00078e021e */
[----:B------:R0:W5:Y:S01]  /*0310*/  LDG.E R20, desc[UR4][R12.64] ;  /* 0x000000040c147981 */ /* 0x000162000c1e1900 */
[----:B------:R-:W-:-:S05]  /*0320*/  IMAD.WIDE R28, R2, 0x4, R12 ;  /* 0x00000004021c7825 */ /* 0x000fca00078e020c */
[----:B------:R-:W5:Y:S01]  /*0330*/  LDG.E R18, desc[UR4][R28.64] ;  /* 0x000000041c127981 */ /* 0x000f62000c1e1900 */
[----:B--2---:R-:W-:Y:S01]  /*0340*/  FFMA R8, R16, R10, R8 ;  /* 0x0000000a10087223 */ /* 0x004fe20000000008 */
[----:B------:R-:W-:-:S05]  /*0350*/  IMAD.WIDE R16, R2, 0x4, R28 ;  /* 0x0000000402107825 */ /* 0x000fca00078e021c */
[----:B------:R1:W2:Y:S01]  /*0360*/  LDG.E R10, desc[UR4][R16.64] ;  /* 0x00000004100a7981 */ /* 0x0002a2000c1e1900 */
[----:B0-----:R-:W-:-:S05]  /*0370*/  IMAD.WIDE R12, R2, 0x4, R16 ;  /* 0x00000004020c7825 */ /* 0x001fca00078e0210 */
[----:B------:R3:W2:Y:S01]  /*0380*/  LDG.E R26, desc[UR4][R12.64] ;  /* 0x000000040c1a7981 */ /* 0x0006a2000c1e1900 */
[----:B-1----:R-:W-:-:S05]  /*0390*/  IMAD.WIDE R16, R2, 0x4, R12 ;  /* 0x0000000402107825 */ /* 0x002fca00078e020c */
[----:B------:R0:W2:Y:S01]  /*03a0*/  LDG.E R25, desc[UR4][R16.64] ;  /* 0x0000000410197981 */ /* 0x0000a2000c1e1900 */
[----:B---3--:R-:W-:-:S04]  /*03b0*/  IMAD.WIDE R12, R27, 0x4, R14 ;  /* 0x000000041b0c7825 */ /* 0x008fc800078e020e */
[----:B0-----:R-:W-:-:S06]  /*03c0*/  IMAD.WIDE R16, R2, 0x4, R16 ;  /* 0x0000000402107825 */ /* 0x001fcc00078e0210 */
[----:B------:R-:W3:Y:S04]  /*03d0*/  LDG.E R16, desc[UR4][R16.64] ;  /* 0x0000000410107981 */ /* 0x000ee8000c1e1900 */
[----:B------:R4:W2:Y:S02]  /*03e0*/  LDG.E R17, desc[UR4][R12.64] ;  /* 0x000000040c117981 */ /* 0x0008a4000c1e1900 */
[----:B----4-:R-:W-:-:S05]  /*03f0*/  IMAD.WIDE R12, R23, 0x4, R14 ;  /* 0x00000004170c7825 */ /* 0x010fca00078e020e */
[----:B------:R5:W4:Y:S02]  /*0400*/  LDG.E R23, desc[UR4][R12.64] ;  /* 0x000000040c177981 */ /* 0x000b24000c1e1900 */
[----:B-----5:R-:W-:-:S05]  /*0410*/  IMAD.WIDE R12, R21, 0x4, R14 ;  /* 0x00000004150c7825 */ /* 0x020fca00078e020e */
[----:B------:R0:W5:Y:S02]  /*0420*/  LDG.E R21, desc[UR4][R12.64] ;  /* 0x000000040c157981 */ /* 0x000164000c1e1900 */
[----:B0-----:R-:W-:-:S05]  /*0430*/  IMAD.WIDE R12, R19, 0x4, R14 ;  /* 0x00000004130c7825 */ /* 0x001fca00078e020e */
[----:B------:R0:W3:Y:S02]  /*0440*/  LDG.E R19, desc[UR4][R12.64] ;  /* 0x000000040c137981 */ /* 0x0000e4000c1e1900 */
[----:B0-----:R-:W-:-:S05]  /*0450*/  IMAD.WIDE R12, R11, 0x4, R14 ;  /* 0x000000040b0c7825 */ /* 0x001fca00078e020e */
[----:B------:R0:W3:Y:S02]  /*0460*/  LDG.E R11, desc[UR4][R12.64] ;  /* 0x000000040c0b7981 */ /* 0x0000e4000c1e1900 */
[----:B0-----:R-:W-:-:S04]  /*0470*/  IMAD.WIDE R12, R9, 0x4, R14 ;  /* 0x00000004090c7825 */ /* 0x001fc800078e020e */
[----:B------:R-:W-:Y:S01]  /*0480*/  IMAD.WIDE R14, R24, 0x4, R14 ;  /* 0x00000004180e7825 */ /* 0x000fe200078e020e */
[----:B------:R-:W3:Y:S05]  /*0490*/  LDG.E R9, desc[UR4][R12.64] ;  /* 0x000000040c097981 */ /* 0x000eea000c1e1900 */
[----:B------:R-:W3:Y:S01]  /*04a0*/  LDG.E R14, desc[UR4][R14.64] ;  /* 0x000000040e0e7981 */ /* 0x000ee2000c1e1900 */
[----:B------:R-:W-:-:S04]  /*04b0*/  IADD3 R0, PT, PT, R0, 0x8, RZ ;  /* 0x0000000800007810 */ /* 0x000fc80007ffe0ff */
[----:B------:R-:W-:Y:S02]  /*04c0*/  ISETP.NE.AND P1, PT, R0, RZ, PT ;  /* 0x000000ff0000720c */ /* 0x000fe40003f25270 */
[----:B------:R-:W-:Y:S01]  /*04d0*/  LEA R7, R2, R7, 0x3 ;  /* 0x0000000702077211 */ /* 0x000fe200078e18ff */
[----:B--2---:R-:W-:-:S04]  /*04e0*/  FFMA R17, R22, R17, R8 ;  /* 0x0000001116117223 */ /* 0x004fc80000000008 */
[----:B----4-:R-:W-:-:S04]  /*04f0*/  FFMA R17, R20, R23, R17 ;  /* 0x0000001714117223 */ /* 0x010fc80000000011 */
[----:B-----5:R-:W-:-:S04]  /*0500*/  FFMA R17, R18, R21, R17 ;  /* 0x0000001512117223 */ /* 0x020fc80000000011 */
[----:B---3--:R-:W-:-:S04]  /*0510*/  FFMA R17, R10, R19, R17 ;  /* 0x000000130a117223 */ /* 0x008fc80000000011 */
[----:B------:R-:W-:-:S04]  /*0520*/  FFMA R26, R26, R11, R17 ;  /* 0x0000000b1a1a7223 */ /* 0x000fc80000000011 */
[----:B------:R-:W-:-:S04]  /*0530*/  FFMA R9, R25, R9, R26 ;  /* 0x0000000919097223 */ /* 0x000fc8000000001a */
[----:B------:R-:W-:Y:S01]  /*0540*/  FFMA R8, R16, R14, R9 ;  /* 0x0000000e10087223 */ /* 0x000fe20000000009 */
[----:B------:R-:W-:Y:S06]  /*0550*/  @P1 BRA `(.L_x_2) ;  /* 0xfffffffc00041947 */ /* 0x000fec000383ffff */
.L_x_1:
[----:B------:R-:W-:Y:S05]  /*0560*/  @!P0 BRA `(.L_x_0) ;  /* 0x00000004001c8947 */ /* 0x000fea0003800000 */
[----:B------:R-:W-:Y:S02]  /*0570*/  ISETP.GE.U32.AND P0, PT, R5, 0x4, PT ;  /* 0x000000040500780c */ /* 0x000fe40003f06070 */
[----:B------:R-:W-:-:S04]  /*0580*/  LOP3.LUT R9, R4, 0x3, RZ, 0xc0, !PT ;  /* 0x0000000304097812 */ /* 0x000fc800078ec0ff */
[----:B------:R-:W-:-:S07]  /*0590*/  ISETP.NE.AND P1, PT, R9, RZ, PT ;  /* 0x000000ff0900720c */ /* 0x000fce0003f25270 */
[----:B------:R-:W-:Y:S06]  /*05a0*/  @!P0 BRA `(.L_x_3) ;  /* 0x0000000000848947 */ /* 0x000fec0003800000 */
[----:B------:R-:W0:Y:S01]  /*05b0*/  LDC.64 R14, c[0x0][0x390] ;  /* 0x0000e400ff0e7b82 */ /* 0x000e220000000a00 */
[----:B------:R-:W-:-:S07]  /*05c0*/  IMAD R7, R6, R2, R3 ;  /* 0x0000000206077224 */ /* 0x000fce00078e0203 */
[----:B------:R-:W1:Y:S08]  /*05d0*/  LDC.64 R22, c[0x0][0x388] ;  /* 0x0000e200ff167b82 */ /* 0x000e700000000a00 */
[----:B------:R-:W2:Y:S01]  /*05e0*/  LDC.64 R10, c[0x0][0x3a0] ;  /* 0x0000e800ff0a7b82 */ /* 0x000ea20000000a00 */
[----:B0-----:R-:W-:-:S05]  /*05f0*/  IMAD.WIDE R14, R7, 0x4, R14 ;  /* 0x00000004070e7825 */ /* 0x001fca00078e020e */
[----:B------:R-:W2:Y:S01]  /*0600*/  LDG.E R25, desc[UR4][R14.64] ;  /* 0x000000040e197981 */ /* 0x000ea2000c1e1900 */
[----:B------:R-:W-:-:S04]  /*0610*/  IMAD.WIDE R16, R2, 0x4, R14 ;  /* 0x0000000402107825 */ /* 0x000fc800078e020e */
[C---:B------:R-:W-:Y:S02]  /*0620*/  IMAD.WIDE R18, R2.reuse, 0x4, R16 ;  /* 0x0000000402127825 */ /* 0x040fe400078e0210 */
[----:B------:R-:W3:Y:S02]  /*0630*/  LDG.E R17, desc[UR4][R16.64] ;  /* 0x0000000410117981 */ /* 0x000ee4000c1e1900 */
[----:B------:R-:W-:Y:S02]  /*0640*/  IMAD.WIDE R20, R2, 0x4, R18 ;  /* 0x0000000402147825 */ /* 0x000fe400078e0212 */
[----:B------:R-:W4:Y:S04]  /*0650*/  LDG.E R19, desc[UR4][R18.64] ;  /* 0x0000000412137981 */ /* 0x000f28000c1e1900 */
[----:B------:R0:W5:Y:S01]  /*0660*/  LDG.E R5, desc[UR4][R20.64] ;  /* 0x0000000414057981 */ /* 0x000162000c1e1900 */
[----:B-1----:R-:W-:-:S05]  /*0670*/  IMAD.WIDE R22, R7, 0x4, R22 ;  /* 0x0000000407167825 */ /* 0x002fca00078e0216 */
[----:B------:R-:W5:Y:S01]  /*0680*/  LDG.E R7, desc[UR4][R22.64] ;  /* 0x0000000416077981 */ /* 0x000f62000c1e1900 */
[----:B------:R-:W-:-:S04]  /*0690*/  IMAD.WIDE R12, R2, 0x4, R22 ;  /* 0x00000004020c7825 */ /* 0x000fc800078e0216 */
[----:B--2---:R-:W-:-:S05]  /*06a0*/  IMAD.WIDE R24, R25, 0x4, R10 ;  /* 0x0000000419187825 */ /* 0x004fca00078e020a */
[----:B------:R-:W2:Y:S01]  /*06b0*/  LDG.E R0, desc[UR4][R24.64] ;  /* 0x0000000418007981 */ /* 0x000ea2000c1e1900 */
[----:B---3--:R-:W-:-:S04]  /*06c0*/  IMAD.WIDE R14, R17, 0x4, R10 ;  /* 0x00000004110e7825 */ /* 0x008fc800078e020a */
[C---:B------:R-:W-:Y:S02]  /*06d0*/  IMAD.WIDE R16, R2.reuse, 0x4, R12 ;  /* 0x0000000402107825 */ /* 0x040fe400078e020c */
[----:B------:R-:W3:Y:S02]  /*06e0*/  LDG.E R13, desc[UR4][R12.64] ;  /* 0x000000040c0d7981 */ /* 0x000ee4000c1e1900 */
[----:B----4-:R-:W-:Y:S02]  /*06f0*/  IMAD.WIDE R18, R19, 0x4, R10 ;  /* 0x0000000413127825 */ /* 0x010fe400078e020a */
[----:B------:R-:W3:Y:S02]  /*0700*/  LDG.E R14, desc[UR4][R14.64] ;  /* 0x000000040e0e7981 */ /* 0x000ee4000c1e1900 */
[----:B0-----:R-:W-:Y:S02]  /*0710*/  IMAD.WIDE R20, R2, 0x4, R16 ;  /* 0x0000000402147825 */ /* 0x001fe400078e0210 */
[----:B------:R-:W4:Y:S02]  /*0720*/  LDG.E R27, desc[UR4][R16.64] ;  /* 0x00000004101b7981 */ /* 0x000f24000c1e1900 */
[----:B-----5:R-:W-:-:S02]  /*0730*/  IMAD.WIDE R10, R5, 0x4, R10 ;  /* 0x00000004050a7825 */ /* 0x020fc400078e020a */
[----:B------:R-:W4:Y:S04]  /*0740*/  LDG.E R18, desc[UR4][R18.64] ;  /* 0x0000000412127981 */ /* 0x000f28000c1e1900 */
[----:B------:R-:W5:Y:S04]  /*0750*/  LDG.E R21, desc[UR4][R20.64] ;  /* 0x0000000414157981 */ /* 0x000f68000c1e1900 */
[----:B------:R-:W5:Y:S01]  /*0760*/  LDG.E R10, desc[UR4][R10.64] ;  /* 0x000000040a0a7981 */ /* 0x000f62000c1e1900 */
[----:B------:R-:W-:Y:S01]  /*0770*/  IADD3 R6, PT, PT, R6, 0x4, RZ ;  /* 0x0000000406067810 */ /* 0x000fe20007ffe0ff */
[----:B--2---:R-:W-:-:S04]  /*0780*/  FFMA R0, R7, R0, R8 ;  /* 0x0000000007007223 */ /* 0x004fc80000000008 */
[----:B---3--:R-:W-:-:S04]  /*0790*/  FFMA R0, R13, R14, R0 ;  /* 0x0000000e0d007223 */ /* 0x008fc80000000000 */
[----:B----4-:R-:W-:-:S04]  /*07a0*/  FFMA R0, R27, R18, R0 ;  /* 0x000000121b007223 */ /* 0x010fc80000000000 */
[----:B-----5:R-:W-:-:S07]  /*07b0*/  FFMA R8, R21, R10, R0 ;  /* 0x0000000a15087223 */ /* 0x020fce0000000000 */
.L_x_3:
[----:B------:R-:W-:Y:S05]  /*07c0*/  @!P1 BRA `(.L_x_0) ;  /* 0x0000000000849947 */ /* 0x000fea0003800000 */
[----:B------:R-:W-:Y:S02]  /*07d0*/  ISETP.NE.AND P0, PT, R9, 0x1, PT ;  /* 0x000000010900780c */ /* 0x000fe40003f05270 */
[----:B------:R-:W-:-:S04]  /*07e0*/  LOP3.LUT R4, R4, 0x1, RZ, 0xc0, !PT ;  /* 0x0000000104047812 */ /* 0x000fc800078ec0ff */
[----:B------:R-:W-:-:S07]  /*07f0*/  ISETP.NE.U32.AND P1, PT, R4, 0x1, PT ;  /* 0x000000010400780c */ /* 0x000fce0003f25070 */
[----:B------:R-:W0:Y:S01]  /*0800*/  @P0 LDC.64 R4, c[0x0][0x390] ;  /* 0x0000e400ff040b82 */ /* 0x000e220000000a00 */
[C---:B------:R-:W-:Y:S01]  /*0810*/  @P0 IMAD R7, R6.reuse, R2, R3 ;  /* 0x0000000206070224 */ /* 0x040fe200078e0203 */
[----:B------:R-:W-:-:S05]  /*0820*/  @P0 IADD3 R6, PT, PT, R6, 0x2, RZ ;  /* 0x0000000206060810 */ /* 0x000fca0007ffe0ff */
[----:B------:R-:W-:Y:S01]  /*0830*/  @!P1 IMAD R6, R6, R2, R3 ;  /* 0x0000000206069224 */ /* 0x000fe200078e0203 */
[----:B------:R-:W1:Y:S08]  /*0840*/  @!P1 LDC.64 R14, c[0x0][0x390] ;  /* 0x0000e400ff0e9b82 */ /* 0x000e700000000a00 */
[----:B------:R-:W2:Y:S01]  /*0850*/  @P0 LDC.64 R16, c[0x0][0x388] ;  /* 0x0000e200ff100b82 */ /* 0x000ea20000000a00 */
[----:B0-----:R-:W-:-:S07]  /*0860*/  @P0 IMAD.WIDE R18, R7, 0x4, R4 ;  /* 0x0000000407120825 */ /* 0x001fce00078e0204 */
[----:B------:R-:W0:Y:S01]  /*0870*/  @P0 LDC.64 R12, c[0x0][0x3a0] ;  /* 0x0000e800ff0c0b82 */ /* 0x000e220000000a00 */
[----:B------:R-:W0:Y:S01]  /*0880*/  @P0 LDG.E R21, desc[UR4][R18.64] ;  /* 0x0000000412150981 */ /* 0x000e22000c1e1900 */
[----:B------:R-:W-:-:S06]  /*0890*/  @P0 IMAD.WIDE R24, R2, 0x4, R18 ;  /* 0x0000000402180825 */ /* 0x000fcc00078e0212 */
[----:B------:R-:W3:Y:S01]  /*08a0*/  @!P1 LDC.64 R10, c[0x0][0x388] ;  /* 0x0000e200ff0a9b82 */ /* 0x000ee20000000a00 */
[----:B-1----:R-:W-:Y:S01]  /*08b0*/  @!P1 IMAD.WIDE R14, R6, 0x4, R14 ;  /* 0x00000004060e9825 */ /* 0x002fe200078e020e */
[----:B------:R-:W4:Y:S05]  /*08c0*/  @P0 LDG.E R25, desc[UR4][R24.64] ;  /* 0x0000000418190981 */ /* 0x000f2a000c1e1900 */
[----:B------:R-:W5:Y:S01]  /*08d0*/  @!P1 LDG.E R15, desc[UR4][R14.64] ;  /* 0x000000040e0f9981 */ /* 0x000f62000c1e1900 */
[----:B------:R-:W5:Y:S01]  /*08e0*/  @!P1 LDC.64 R4, c[0x0][0x3a0] ;  /* 0x0000e800ff049b82 */ /* 0x000f620000000a00 */
[----:B--2---:R-:W-:-:S04]  /*08f0*/  @P0 IMAD.WIDE R16, R7, 0x4, R16 ;  /* 0x0000000407100825 */ /* 0x004fc800078e0210 */
[----:B------:R-:W-:Y:S02]  /*0900*/  @P0 IMAD.WIDE R22, R2, 0x4, R16 ;  /* 0x0000000402160825 */ /* 0x000fe400078e0210 */
[----:B------:R-:W2:Y:S04]  /*0910*/  @P0 LDG.E R17, desc[UR4][R16.64] ;  /* 0x0000000410110981 */ /* 0x000ea8000c1e1900 */
[----:B------:R-:W2:Y:S01]  /*0920*/  @P0 LDG.E R23, desc[UR4][R22.64] ;  /* 0x0000000416170981 */ /* 0x000ea2000c1e1900 */
[----:B---3--:R-:W-:-:S06]  /*0930*/  @!P1 IMAD.WIDE R10, R6, 0x4, R10 ;  /* 0x00000004060a9825 */ /* 0x008fcc00078e020a */
[----:B------:R-:W3:Y:S01]  /*0940*/  @!P1 LDG.E R11, desc[UR4][R10.64] ;  /* 0x000000040a0b9981 */ /* 0x000ee2000c1e1900 */
[----:B0-----:R-:W-:-:S06]  /*0950*/  @P0 IMAD.WIDE R20, R21, 0x4, R12 ;  /* 0x0000000415140825 */ /* 0x001fcc00078e020c */
[----:B------:R-:W2:Y:S01]  /*0960*/  @P0 LDG.E R20, desc[UR4][R20.64] ;  /* 0x0000000414140981 */ /* 0x000ea2000c1e1900 */
[----:B----4-:R-:W-:-:S04]  /*0970*/  @P0 IMAD.WIDE R12, R25, 0x4, R12 ;  /* 0x00000004190c0825 */ /* 0x010fc800078e020c */
[----:B-----5:R-:W-:Y:S02]  /*0980*/  @!P1 IMAD.WIDE R4, R15, 0x4, R4 ;  /* 0x000000040f049825 */ /* 0x020fe400078e0204 */
[----:B------:R-:W4:Y:S04]  /*0990*/  @P0 LDG.E R12, desc[UR4][R12.64] ;  /* 0x000000040c0c0981 */ /* 0x000f28000c1e1900 */
[----:B------:R-:W3:Y:S01]  /*09a0*/  @!P1 LDG.E R4, desc[UR4][R4.64] ;  /* 0x0000000404049981 */ /* 0x000ee2000c1e1900 */
[----:B--2---:R-:W-:-:S04]  /*09b0*/  @P0 FFMA R0, R17, R20, R8 ;  /* 0x0000001411000223 */ /* 0x004fc80000000008 */
[----:B----4-:R-:W-:-:S04]  /*09c0*/  @P0 FFMA R8, R23, R12, R0 ;  /* 0x0000000c17080223 */ /* 0x010fc80000000000 */
[----:B---3--:R-:W-:-:S07]  /*09d0*/  @!P1 FFMA R8, R11, R4, R8 ;  /* 0x000000040b089223 */ /* 0x008fce0000000008 */
.L_x_0:
[----:B------:R-:W0:Y:S02]  /*09e0*/  LDC.64 R4, c[0x0][0x3a8] ;  /* 0x0000ea00ff047b82 */ /* 0x000e240000000a00 */
[----:B0-----:R-:W-:-:S05]  /*09f0*/  IMAD.WIDE R2, R3, 0x4, R4 ;  /* 0x0000000403027825 */ /* 0x001fca00078e0204 */
[----:B------:R-:W-:Y:S01]  /*0a00*/  STG.E desc[UR4][R2.64], R8 ;  /* 0x0000000802007986 */ /* 0x000fe2000c101904 */
[----:B------:R-:W-:Y:S05]  /*0a10*/  EXIT ;  /* 0x000000000000794d */ /* 0x000fea0003800000 */
.L_x_4:
[----:B------:R-:W-:-:S00]  /*0a20*/  BRA `(.L_x_4) ;  /* 0xfffffffc00fc7947 */ /* 0x000fc0000383ffff */
[----:B------:R-:W-:-:S00]  /*0a30*/  NOP ;  /* 0x0000000000007918 */ /* 0x000fc00000000000 */
        /* <DEDUP_REMOVED lines=12> */
.L_x_5:


//--------------------- .nv.shared.reserved.0     --------------------------
	.section	.nv.shared.reserved.0,"aw",@nobits
	.weak		__nv_reservedSMEM_offset_0_alias
	.size		__nv_reservedSMEM_offset_0_alias, 0, 64
	.other		__nv_reservedSMEM_offset_0_alias,@"STO_CUDA_RESERVED_SHARED STV_DEFAULT"
__nv_reservedSMEM_offset_0_alias:
	.zero		0
	.zero		64


//--------------------- .nv.constant0._Z8SpMV_ELLiPfPiiS_S_ --------------------------
	.section	.nv.constant0._Z8SpMV_ELLiPfPiiS_S_,"a",@progbits
	.sectionflags	@""
	.align	4
.nv.constant0._Z8SpMV_ELLiPfPiiS_S_:
	.zero		944


//--------------------- SYMBOLS --------------------------

	.type		.nv.reservedSmem.offset0,@object
	.size		.nv.reservedSmem.offset0,0x4
